	.headerflags	@"EF_CUDA_TEXMODE_UNIFIED EF_CUDA_64BIT_ADDRESS EF_CUDA_ACCELERATORS EF_CUDA_SM90 EF_CUDA_VIRTUAL_SM(EF_CUDA_SM90)"
	.elftype	@"ET_EXEC"


//--------------------- .nv.info                  --------------------------
	.section	.nv.info,"",@"SHT_CUDA_INFO"
	.align	4


	//----- nvinfo : EIATTR_REGCOUNT
	.align		4
        /*0000*/ 	.byte	0x04, 0x2f
        /*0002*/ 	.short	(.L_1 - .L_0)
	.align		4
.L_0:
        /*0004*/ 	.word	index@(triton_poi_fused_add_19)
        /*0008*/ 	.word	0x0000001a


	//----- nvinfo : EIATTR_MIN_STACK_SIZE
	.align		4
.L_1:
        /*000c*/ 	.byte	0x04, 0x12
        /*000e*/ 	.short	(.L_3 - .L_2)
	.align		4
.L_2:
        /*0010*/ 	.word	index@(triton_poi_fused_add_19)
        /*0014*/ 	.word	0x00000000


	//----- nvinfo : EIATTR_FRAME_SIZE
	.align		4
.L_3:
        /*0018*/ 	.byte	0x04, 0x11
        /*001a*/ 	.short	(.L_5 - .L_4)
	.align		4
.L_4:
        /*001c*/ 	.word	index@(triton_poi_fused_add_19)
        /*0020*/ 	.word	0x00000000


	//----- nvinfo : EIATTR_MIN_STACK_SIZE
	.align		4
.L_5:
        /*0024*/ 	.byte	0x04, 0x12
        /*0026*/ 	.short	(.L_7 - .L_6)
	.align		4
.L_6:
        /*0028*/ 	.word	index@(triton_poi_fused_add_19)
        /*002c*/ 	.word	0x00000000
.L_7:


//--------------------- .nv.info.triton_poi_fused_add_19 --------------------------
	.section	.nv.info.triton_poi_fused_add_19,"",@"SHT_CUDA_INFO"
	.sectionflags	@""
	.align	4


	//----- nvinfo : EIATTR_CUDA_API_VERSION
	.align		4
        /*0000*/ 	.byte	0x04, 0x37
        /*0002*/ 	.short	(.L_9 - .L_8)
.L_8:
        /*0004*/ 	.word	0x0000007c


	//----- nvinfo : EIATTR_KPARAM_INFO
	.align		4
.L_9:
        /*0008*/ 	.byte	0x04, 0x17
        /*000a*/ 	.short	(.L_11 - .L_10)
.L_10:
        /*000c*/ 	.word	0x00000000
        /*0010*/ 	.short	0x0002
        /*0012*/ 	.short	0x0010
        /*0014*/ 	.byte	0x00, 0xf0, 0x11, 0x00


	//----- nvinfo : EIATTR_KPARAM_INFO
	.align		4
.L_11:
        /*0018*/ 	.byte	0x04, 0x17
        /*001a*/ 	.short	(.L_13 - .L_12)
.L_12:
        /*001c*/ 	.word	0x00000000
        /*0020*/ 	.short	0x0001
        /*0022*/ 	.short	0x0008
        /*0024*/ 	.byte	0x00, 0xf4, 0x21, 0x00


	//----- nvinfo : EIATTR_KPARAM_INFO
	.align		4
.L_13:
        /*0028*/ 	.byte	0x04, 0x17
        /*002a*/ 	.short	(.L_15 - .L_14)
.L_14:
        /*002c*/ 	.word	0x00000000
        /*0030*/ 	.short	0x0000
        /*0032*/ 	.short	0x0000
        /*0034*/ 	.byte	0x00, 0xf4, 0x21, 0x00


	//----- nvinfo : EIATTR_SPARSE_MMA_MASK
	.align		4
.L_15:
        /*0038*/ 	.byte	0x03, 0x50
        /*003a*/ 	.short	0x0000


	//----- nvinfo : EIATTR_MAXREG_COUNT
	.align		4
        /*003c*/ 	.byte	0x03, 0x1b
        /*003e*/ 	.short	0x00ff


	//----- nvinfo : EIATTR_EXIT_INSTR_OFFSETS
	.align		4
        /*0040*/ 	.byte	0x04, 0x1c
        /*0042*/ 	.short	(.L_17 - .L_16)


	//   ....[0]....
.L_16:
        /*0044*/ 	.word	0x00000190


	//----- nvinfo : EIATTR_REQNTID
	.align		4
.L_17:
        /*0048*/ 	.byte	0x04, 0x10
        /*004a*/ 	.short	(.L_19 - .L_18)
.L_18:
        /*004c*/ 	.word	0x00000080
        /*0050*/ 	.word	0x00000001
        /*0054*/ 	.word	0x00000001


	//----- nvinfo : EIATTR_CBANK_PARAM_SIZE
	.align		4
.L_19:
        /*0058*/ 	.byte	0x03, 0x19
        /*005a*/ 	.short	0x0014


	//----- nvinfo : EIATTR_PARAM_CBANK
	.align		4
        /*005c*/ 	.byte	0x04, 0x0a
        /*005e*/ 	.short	(.L_21 - .L_20)
	.align		4
.L_20:
        /*0060*/ 	.word	index@(.nv.constant0.triton_poi_fused_add_19)
        /*0064*/ 	.short	0x0210
        /*0066*/ 	.short	0x0014


	//----- nvinfo : EIATTR_SW_WAR
	.align		4
.L_21:
        /*0068*/ 	.byte	0x04, 0x36
        /*006a*/ 	.short	(.L_23 - .L_22)
.L_22:
        /*006c*/ 	.word	0x00000008
.L_23:


//--------------------- .nv.callgraph             --------------------------
	.section	.nv.callgraph,"",@"SHT_CUDA_CALLGRAPH"
	.align	4
	.sectionentsize	8
	.align		4
        /*0000*/ 	.word	0x00000000
	.align		4
        /*0004*/ 	.word	0xffffffff
	.align		4
        /*0008*/ 	.word	0x00000000
	.align		4
        /*000c*/ 	.word	0xfffffffe
	.align		4
        /*0010*/ 	.word	0x00000000
	.align		4
        /*0014*/ 	.word	0xfffffffd
	.align		4
        /*0018*/ 	.word	0x00000000
	.align		4
        /*001c*/ 	.word	0xfffffffc


//--------------------- .text.triton_poi_fused_add_19 --------------------------
	.section	.text.triton_poi_fused_add_19,"ax",@progbits
	.align	128
        .global         triton_poi_fused_add_19
        .type           triton_poi_fused_add_19,@function
        .size           triton_poi_fused_add_19,(.L_x_1 - triton_poi_fused_add_19)
        .other          triton_poi_fused_add_19,@"STO_CUDA_ENTRY STV_DEFAULT"
triton_poi_fused_add_19:
.text.triton_poi_fused_add_19:
[----:B------:R-:W-:Y:S01]  /*0000*/  LDC R1, c[0x0][0x28] ;  /* 0x00000a00ff017b82 */ /* 0x000fe20000000800 */
[----:B------:R-:W1:Y:S07]  /*0010*/  S2R R0, SR_TID.X ;  /* 0x0000000000007919 */ /* 0x000e6e0000002100 */
[----:B------:R-:W2:Y:S01]  /*0020*/  LDC.64 R2, c[0x0][0x210] ;  /* 0x00008400ff027b82 */ /* 0x000ea20000000a00 */
[----:B------:R-:W-:Y:S01]  /*0030*/  ULDC.64 UR4, c[0x0][0x208] ;  /* 0x0000820000047ab9 */ /* 0x000fe20000000a00 */
[----:B------:R-:W3:Y:S06]  /*0040*/  S2R R5, SR_CTAID.X ;  /* 0x0000000000057919 */ /* 0x000eec0000002500 */
[----:B------:R-:W4:Y:S01]  /*0050*/  LDC.64 R8, c[0x0][0x218] ;  /* 0x00008600ff087b82 */ /* 0x000f220000000a00 */
[----:B-1----:R-:W-:-:S04]  /*0060*/  SHF.L.U32 R0, R0, 0x2, RZ ;  /* 0x0000000200007819 */ /* 0x002fc800000006ff */
[----:B------:R-:W-:-:S04]  /*0070*/  LOP3.LUT R0, R0, 0x1fc, RZ, 0xc0, !PT ;  /* 0x000001fc00007812 */ /* 0x000fc800078ec0ff */
[----:B---3--:R-:W-:-:S05]  /*0080*/  LEA R5, R5, R0, 0xa ;  /* 0x0000000005057211 */ /* 0x008fca00078e50ff */
[----:B--2---:R-:W-:-:S04]  /*0090*/  IMAD.WIDE R2, R5, 0x4, R2 ;  /* 0x0000000405027825 */ /* 0x004fc800078e0202 */
[----:B----4-:R-:W-:Y:S01]  /*00a0*/  IMAD.WIDE R8, R5, 0x4, R8 ;  /* 0x0000000405087825 */ /* 0x010fe200078e0208 */
[----:B------:R-:W2:Y:S04]  /*00b0*/  LDG.E.128 R12, desc[UR4][R2.64] ;  /* 0x00000004020c7981 */ /* 0x000ea8000c1e1d00 */
[----:B------:R-:W2:Y:S04]  /*00c0*/  LDG.E.128 R16, desc[UR4][R8.64] ;  /* 0x0000000408107981 */ /* 0x000ea8000c1e1d00 */
[----:B------:R-:W3:Y:S04]  /*00d0*/  LDG.E.128 R4, desc[UR4][R2.64+0x800] ;  /* 0x0008000402047981 */ /* 0x000ee8000c1e1d00 */
[----:B------:R-:W3:Y:S01]  /*00e0*/  LDG.E.128 R20, desc[UR4][R8.64+0x800] ;  /* 0x0008000408147981 */ /* 0x000ee2000c1e1d00 */
[----:B--2---:R-:W-:Y:S01]  /*00f0*/  FADD R12, R12, R16 ;  /* 0x000000100c0c7221 */ /* 0x004fe20000000000 */
[----:B------:R-:W-:Y:S01]  /*0100*/  FADD R13, R13, R17 ;  /* 0x000000110d0d7221 */ /* 0x000fe20000000000 */
[----:B------:R-:W-:Y:S01]  /*0110*/  FADD R14, R14, R18 ;  /* 0x000000120e0e7221 */ /* 0x000fe20000000000 */
[----:B------:R-:W-:Y:S01]  /*0120*/  FADD R15, R15, R19 ;  /* 0x000000130f0f7221 */ /* 0x000fe20000000000 */
[----:B---3--:R-:W-:Y:S01]  /*0130*/  FADD R4, R4, R20 ;  /* 0x0000001404047221 */ /* 0x008fe20000000000 */
[----:B------:R-:W-:Y:S01]  /*0140*/  FADD R5, R5, R21 ;  /* 0x0000001505057221 */ /* 0x000fe20000000000 */
[----:B------:R-:W-:Y:S01]  /*0150*/  FADD R6, R6, R22 ;  /* 0x0000001606067221 */ /* 0x000fe20000000000 */
[----:B------:R-:W-:Y:S01]  /*0160*/  FADD R7, R7, R23 ;  /* 0x0000001707077221 */ /* 0x000fe20000000000 */
[----:B------:R-:W-:Y:S04]  /*0170*/  STG.E.128 desc[UR4][R2.64], R12 ;  /* 0x0000000c02007986 */ /* 0x000fe8000c101d04 */
[----:B------:R-:W-:Y:S01]  /*0180*/  STG.E.128 desc[UR4][R2.64+0x800], R4 ;  /* 0x0008000402007986 */ /* 0x000fe2000c101d04 */
[----:B------:R-:W-:Y:S05]  /*0190*/  EXIT ;  /* 0x000000000000794d */ /* 0x000fea0003800000 */
.L_x_0:
[----:B------:R-:W-:-:S00]  /*01a0*/  BRA `(.L_x_0) ;  /* 0xfffffffc00fc7947 */ /* 0x000fc0000383ffff */
[----:B------:R-:W-:-:S00]  /*01b0*/  NOP ;  /* 0x0000000000007918 */ /* 0x000fc00000000000 */
        /* <DEDUP_REMOVED lines=12> */
.L_x_1:


//--------------------- .nv.constant0.triton_poi_fused_add_19 --------------------------
	.section	.nv.constant0.triton_poi_fused_add_19,"a",@progbits
	.sectionflags	@""
	.align	4
.nv.constant0.triton_poi_fused_add_19:
	.zero		548
